//
// Generated by NVIDIA NVVM Compiler
//
// Compiler Build ID: CL-36424714
// Cuda compilation tools, release 13.0, V13.0.88
// Based on NVVM 20.0.0
//

.version 9.0
.target sm_100
.address_size 64

	// .globl	_Z16GaussJordanStep1PfS_ii

.visible .entry _Z16GaussJordanStep1PfS_ii(
	.param .u64 .ptr .align 1 _Z16GaussJordanStep1PfS_ii_param_0,
	.param .u64 .ptr .align 1 _Z16GaussJordanStep1PfS_ii_param_1,
	.param .u32 _Z16GaussJordanStep1PfS_ii_param_2,
	.param .u32 _Z16GaussJordanStep1PfS_ii_param_3
)
{
	.reg .pred 	%p<3>;
	.reg .b32 	%r<11>;
	.reg .b32 	%f<12>;
	.reg .b64 	%rd<17>;

	ld.param.u64 	%rd1, [_Z16GaussJordanStep1PfS_ii_param_0];
	ld.param.u64 	%rd2, [_Z16GaussJordanStep1PfS_ii_param_1];
	ld.param.u32 	%r2, [_Z16GaussJordanStep1PfS_ii_param_2];
	ld.param.u32 	%r3, [_Z16GaussJordanStep1PfS_ii_param_3];
	mov.u32 	%r1, %ctaid.x;
	setp.le.s32 	%p1, %r1, %r3;
	@%p1 bra 	$L__BB0_3;
	cvta.to.global.u64 	%rd3, %rd1;
	mov.u32 	%r4, %tid.x;
	mul.lo.s32 	%r5, %r2, %r1;
	add.s32 	%r6, %r5, %r3;
	mul.wide.s32 	%rd4, %r6, 4;
	add.s64 	%rd5, %rd3, %rd4;
	ld.global.f32 	%f2, [%rd5];
	mul.lo.s32 	%r7, %r3, %r2;
	add.s32 	%r8, %r7, %r3;
	mul.wide.s32 	%rd6, %r8, 4;
	add.s64 	%rd7, %rd3, %rd6;
	ld.global.f32 	%f3, [%rd7];
	div.rn.f32 	%f1, %f2, %f3;
	add.s32 	%r9, %r7, %r4;
	mul.wide.s32 	%rd8, %r9, 4;
	add.s64 	%rd9, %rd3, %rd8;
	ld.global.f32 	%f4, [%rd9];
	mul.f32 	%f5, %f4, %f1;
	add.s32 	%r10, %r5, %r4;
	mul.wide.s32 	%rd10, %r10, 4;
	add.s64 	%rd11, %rd3, %rd10;
	ld.global.f32 	%f6, [%rd11];
	sub.f32 	%f7, %f6, %f5;
	st.global.f32 	[%rd11], %f7;
	setp.ne.s32 	%p2, %r4, 0;
	@%p2 bra 	$L__BB0_3;
	cvta.to.global.u64 	%rd12, %rd2;
	mul.wide.s32 	%rd13, %r3, 4;
	add.s64 	%rd14, %rd12, %rd13;
	ld.global.f32 	%f8, [%rd14];
	mul.f32 	%f9, %f1, %f8;
	mul.wide.u32 	%rd15, %r1, 4;
	add.s64 	%rd16, %rd12, %rd15;
	ld.global.f32 	%f10, [%rd16];
	sub.f32 	%f11, %f10, %f9;
	st.global.f32 	[%rd16], %f11;
$L__BB0_3:
	ret;

}
	// .globl	_Z16GaussJordanStep2PfS_ii
.visible .entry _Z16GaussJordanStep2PfS_ii(
	.param .u64 .ptr .align 1 _Z16GaussJordanStep2PfS_ii_param_0,
	.param .u64 .ptr .align 1 _Z16GaussJordanStep2PfS_ii_param_1,
	.param .u32 _Z16GaussJordanStep2PfS_ii_param_2,
	.param .u32 _Z16GaussJordanStep2PfS_ii_param_3
)
{
	.reg .pred 	%p<3>;
	.reg .b32 	%r<11>;
	.reg .b32 	%f<12>;
	.reg .b64 	%rd<17>;

	ld.param.u64 	%rd1, [_Z16GaussJordanStep2PfS_ii_param_0];
	ld.param.u64 	%rd2, [_Z16GaussJordanStep2PfS_ii_param_1];
	ld.param.u32 	%r2, [_Z16GaussJordanStep2PfS_ii_param_2];
	ld.param.u32 	%r3, [_Z16GaussJordanStep2PfS_ii_param_3];
	mov.u32 	%r1, %ctaid.x;
	setp.ge.s32 	%p1, %r1, %r3;
	@%p1 bra 	$L__BB1_3;
	cvta.to.global.u64 	%rd3, %rd1;
	mov.u32 	%r4, %tid.x;
	mul.lo.s32 	%r5, %r2, %r1;
	add.s32 	%r6, %r5, %r3;
	mul.wide.s32 	%rd4, %r6, 4;
	add.s64 	%rd5, %rd3, %rd4;
	ld.global.f32 	%f2, [%rd5];
	mul.lo.s32 	%r7, %r3, %r2;
	add.s32 	%r8, %r7, %r3;
	mul.wide.s32 	%rd6, %r8, 4;
	add.s64 	%rd7, %rd3, %rd6;
	ld.global.f32 	%f3, [%rd7];
	div.rn.f32 	%f1, %f2, %f3;
	add.s32 	%r9, %r7, %r4;
	mul.wide.s32 	%rd8, %r9, 4;
	add.s64 	%rd9, %rd3, %rd8;
	ld.global.f32 	%f4, [%rd9];
	mul.f32 	%f5, %f4, %f1;
	add.s32 	%r10, %r5, %r4;
	mul.wide.s32 	%rd10, %r10, 4;
	add.s64 	%rd11, %rd3, %rd10;
	ld.global.f32 	%f6, [%rd11];
	sub.f32 	%f7, %f6, %f5;
	st.global.f32 	[%rd11], %f7;
	setp.ne.s32 	%p2, %r4, 0;
	@%p2 bra 	$L__BB1_3;
	cvta.to.global.u64 	%rd12, %rd2;
	mul.wide.u32 	%rd13, %r3, 4;
	add.s64 	%rd14, %rd12, %rd13;
	ld.global.f32 	%f8, [%rd14];
	mul.f32 	%f9, %f1, %f8;
	mul.wide.u32 	%rd15, %r1, 4;
	add.s64 	%rd16, %rd12, %rd15;
	ld.global.f32 	%f10, [%rd16];
	sub.f32 	%f11, %f10, %f9;
	st.global.f32 	[%rd16], %f11;
$L__BB1_3:
	ret;

}


// ===== COMPILED SASS (sm_100) =====

	.target	sm_100

	.elftype	@"ET_EXEC"


//--------------------- .note.nv.tkinfo           --------------------------
	.section	.note.nv.tkinfo,"",@"SHT_NOTE"
	.sectionflags	@"SHF_NOTE_NV_TKINFO"
	.tkinfo
        /*0018*/ 	.word	0x00000002
        /*0030*/ 	.string	""
        /*0030*/ 	.string	"ptxas"
        /*0030*/ 	.string	"Cuda compilation tools, release 13.0, V13.0.88"
        /*0030*/ 	.string	"Build cuda_13.0.r13.0/compiler.36424714_0"
        /*0030*/ 	.string	"-arch sm_100 -m 64 "



//--------------------- .note.nv.cuinfo           --------------------------
	.section	.note.nv.cuinfo,"",@"SHT_NOTE"
	.sectionflags	@"SHF_NOTE_NV_CUINFO"
        /*0018*/ 	.short	0x0002
        /*001a*/ 	.short	0x0064
        /*001c*/ 	.short	0x0082
	.zero		2


//--------------------- .nv.info                  --------------------------
	.section	.nv.info,"",@"SHT_CUDA_INFO"
	.align	4


	//----- nvinfo : EIATTR_REGCOUNT
	.align		4
        /*0000*/ 	.byte	0x04, 0x2f
        /*0002*/ 	.short	(.L_1 - .L_0)
	.align		4
.L_0:
        /*0004*/ 	.word	index@(_Z16GaussJordanStep1PfS_ii)
        /*0008*/ 	.word	0x00000010


	//----- nvinfo : EIATTR_FRAME_SIZE
	.align		4
.L_1:
        /*000c*/ 	.byte	0x04, 0x11
        /*000e*/ 	.short	(.L_3 - .L_2)
	.align		4
.L_2:
        /*0010*/ 	.word	index@($__internal_1_$__cuda_sm3x_div_rn_noftz_f32_slowpath)
        /*0014*/ 	.word	0x00000000


	//----- nvinfo : EIATTR_FRAME_SIZE
	.align		4
.L_3:
        /*0018*/ 	.byte	0x04, 0x11
        /*001a*/ 	.short	(.L_5 - .L_4)
	.align		4
.L_4:
        /*001c*/ 	.word	index@(_Z16GaussJordanStep1PfS_ii)
        /*0020*/ 	.word	0x00000000


	//----- nvinfo : EIATTR_REGCOUNT
	.align		4
.L_5:
        /*0024*/ 	.byte	0x04, 0x2f
        /*0026*/ 	.short	(.L_7 - .L_6)
	.align		4
.L_6:
        /*0028*/ 	.word	index@(_Z16GaussJordanStep2PfS_ii)
        /*002c*/ 	.word	0x00000010


	//----- nvinfo : EIATTR_FRAME_SIZE
	.align		4
.L_7:
        /*0030*/ 	.byte	0x04, 0x11
        /*0032*/ 	.short	(.L_9 - .L_8)
	.align		4
.L_8:
        /*0034*/ 	.word	index@($__internal_0_$__cuda_sm3x_div_rn_noftz_f32_slowpath)
        /*0038*/ 	.word	0x00000000


	//----- nvinfo : EIATTR_FRAME_SIZE
	.align		4
.L_9:
        /*003c*/ 	.byte	0x04, 0x11
        /*003e*/ 	.short	(.L_11 - .L_10)
	.align		4
.L_10:
        /*0040*/ 	.word	index@(_Z16GaussJordanStep2PfS_ii)
        /*0044*/ 	.word	0x00000000


	//----- nvinfo : EIATTR_MIN_STACK_SIZE
	.align		4
.L_11:
        /*0048*/ 	.byte	0x04, 0x12
        /*004a*/ 	.short	(.L_13 - .L_12)
	.align		4
.L_12:
        /*004c*/ 	.word	index@(_Z16GaussJordanStep2PfS_ii)
        /*0050*/ 	.word	0x00000000


	//----- nvinfo : EIATTR_MIN_STACK_SIZE
	.align		4
.L_13:
        /*0054*/ 	.byte	0x04, 0x12
        /*0056*/ 	.short	(.L_15 - .L_14)
	.align		4
.L_14:
        /*0058*/ 	.word	index@(_Z16GaussJordanStep1PfS_ii)
        /*005c*/ 	.word	0x00000000
.L_15:


//--------------------- .nv.compat                --------------------------
	.section	.nv.compat,"",@"SHT_CUDA_COMPAT_INFO"
	.align	4
        /*0000*/ 	.byte	0x02, 0x09, 0x00, 0x00, 0x02, 0x02, 0x01, 0x00, 0x02, 0x05, 0x05, 0x00, 0x03, 0x07, 0x01, 0x01
        /*0010*/ 	.byte	0x02, 0x03, 0x00, 0x00, 0x02, 0x06, 0x01, 0x00, 0x04, 0x0b, 0x08, 0x00, 0x01, 0x00, 0x00, 0x00
        /*0020*/ 	.byte	0x00, 0x00, 0x00, 0x00


//--------------------- .nv.info._Z16GaussJordanStep2PfS_ii --------------------------
	.section	.nv.info._Z16GaussJordanStep2PfS_ii,"",@"SHT_CUDA_INFO"
	.sectionflags	@""
	.align	4


	//----- nvinfo : EIATTR_CUDA_API_VERSION
	.align		4
        /*0000*/ 	.byte	0x04, 0x37
        /*0002*/ 	.short	(.L_17 - .L_16)
.L_16:
        /*0004*/ 	.word	0x00000082


	//----- nvinfo : EIATTR_KPARAM_INFO
	.align		4
.L_17:
        /*0008*/ 	.byte	0x04, 0x17
        /*000a*/ 	.short	(.L_19 - .L_18)
.L_18:
        /*000c*/ 	.word	0x00000000
        /*0010*/ 	.short	0x0003
        /*0012*/ 	.short	0x0014
        /*0014*/ 	.byte	0x00, 0xf0, 0x11, 0x00


	//----- nvinfo : EIATTR_KPARAM_INFO
	.align		4
.L_19:
        /*0018*/ 	.byte	0x04, 0x17
        /*001a*/ 	.short	(.L_21 - .L_20)
.L_20:
        /*001c*/ 	.word	0x00000000
        /*0020*/ 	.short	0x0002
        /*0022*/ 	.short	0x0010
        /*0024*/ 	.byte	0x00, 0xf0, 0x11, 0x00


	//----- nvinfo : EIATTR_KPARAM_INFO
	.align		4
.L_21:
        /*0028*/ 	.byte	0x04, 0x17
        /*002a*/ 	.short	(.L_23 - .L_22)
.L_22:
        /*002c*/ 	.word	0x00000000
        /*0030*/ 	.short	0x0001
        /*0032*/ 	.short	0x0008
        /*0034*/ 	.byte	0x00, 0xf5, 0x21, 0x00


	//----- nvinfo : EIATTR_KPARAM_INFO
	.align		4
.L_23:
        /*0038*/ 	.byte	0x04, 0x17
        /*003a*/ 	.short	(.L_25 - .L_24)
.L_24:
        /*003c*/ 	.word	0x00000000
        /*0040*/ 	.short	0x0000
        /*0042*/ 	.short	0x0000
        /*0044*/ 	.byte	0x00, 0xf5, 0x21, 0x00


	//----- nvinfo : EIATTR_SPARSE_MMA_MASK
	.align		4
.L_25:
        /*0048*/ 	.byte	0x03, 0x50
        /*004a*/ 	.short	0x0000


	//----- nvinfo : EIATTR_MAXREG_COUNT
	.align		4
        /*004c*/ 	.byte	0x03, 0x1b
        /*004e*/ 	.short	0x00ff


	//----- nvinfo : EIATTR_MERCURY_ISA_VERSION
	.align		4
        /*0050*/ 	.byte	0x03, 0x5f
        /*0052*/ 	.short	0x0101


	//----- nvinfo : EIATTR_VRC_CTA_INIT_COUNT
	.align		4
        /*0054*/ 	.byte	0x02, 0x4a
	.zero		1
	.zero		1


	//----- nvinfo : EIATTR_EXIT_INSTR_OFFSETS
	.align		4
        /*0058*/ 	.byte	0x04, 0x1c
        /*005a*/ 	.short	(.L_27 - .L_26)


	//   ....[0]....
.L_26:
        /*005c*/ 	.word	0x00000040


	//   ....[1]....
        /*0060*/ 	.word	0x00000250


	//   ....[2]....
        /*0064*/ 	.word	0x000002d0


	//----- nvinfo : EIATTR_CRS_STACK_SIZE
	.align		4
.L_27:
        /*0068*/ 	.byte	0x04, 0x1e
        /*006a*/ 	.short	(.L_29 - .L_28)
.L_28:
        /*006c*/ 	.word	0x00000000


	//----- nvinfo : EIATTR_CBANK_PARAM_SIZE
	.align		4
.L_29:
        /*0070*/ 	.byte	0x03, 0x19
        /*0072*/ 	.short	0x0018


	//----- nvinfo : EIATTR_PARAM_CBANK
	.align		4
        /*0074*/ 	.byte	0x04, 0x0a
        /*0076*/ 	.short	(.L_31 - .L_30)
	.align		4
.L_30:
        /*0078*/ 	.word	index@(.nv.constant0._Z16GaussJordanStep2PfS_ii)
        /*007c*/ 	.short	0x0380
        /*007e*/ 	.short	0x0018


	//----- nvinfo : EIATTR_SW_WAR
	.align		4
.L_31:
        /*0080*/ 	.byte	0x04, 0x36
        /*0082*/ 	.short	(.L_33 - .L_32)
.L_32:
        /*0084*/ 	.word	0x00000008
.L_33:


//--------------------- .nv.info._Z16GaussJordanStep1PfS_ii --------------------------
	.section	.nv.info._Z16GaussJordanStep1PfS_ii,"",@"SHT_CUDA_INFO"
	.sectionflags	@""
	.align	4


	//----- nvinfo : EIATTR_CUDA_API_VERSION
	.align		4
        /*0000*/ 	.byte	0x04, 0x37
        /*0002*/ 	.short	(.L_35 - .L_34)
.L_34:
        /*0004*/ 	.word	0x00000082


	//----- nvinfo : EIATTR_KPARAM_INFO
	.align		4
.L_35:
        /*0008*/ 	.byte	0x04, 0x17
        /*000a*/ 	.short	(.L_37 - .L_36)
.L_36:
        /*000c*/ 	.word	0x00000000
        /*0010*/ 	.short	0x0003
        /*0012*/ 	.short	0x0014
        /*0014*/ 	.byte	0x00, 0xf0, 0x11, 0x00


	//----- nvinfo : EIATTR_KPARAM_INFO
	.align		4
.L_37:
        /*0018*/ 	.byte	0x04, 0x17
        /*001a*/ 	.short	(.L_39 - .L_38)
.L_38:
        /*001c*/ 	.word	0x00000000
        /*0020*/ 	.short	0x0002
        /*0022*/ 	.short	0x0010
        /*0024*/ 	.byte	0x00, 0xf0, 0x11, 0x00


	//----- nvinfo : EIATTR_KPARAM_INFO
	.align		4
.L_39:
        /*0028*/ 	.byte	0x04, 0x17
        /*002a*/ 	.short	(.L_41 - .L_40)
.L_40:
        /*002c*/ 	.word	0x00000000
        /*0030*/ 	.short	0x0001
        /*0032*/ 	.short	0x0008
        /*0034*/ 	.byte	0x00, 0xf5, 0x21, 0x00


	//----- nvinfo : EIATTR_KPARAM_INFO
	.align		4
.L_41:
        /*0038*/ 	.byte	0x04, 0x17
        /*003a*/ 	.short	(.L_43 - .L_42)
.L_42:
        /*003c*/ 	.word	0x00000000
        /*0040*/ 	.short	0x0000
        /*0042*/ 	.short	0x0000
        /*0044*/ 	.byte	0x00, 0xf5, 0x21, 0x00


	//----- nvinfo : EIATTR_SPARSE_MMA_MASK
	.align		4
.L_43:
        /*0048*/ 	.byte	0x03, 0x50
        /*004a*/ 	.short	0x0000


	//----- nvinfo : EIATTR_MAXREG_COUNT
	.align		4
        /*004c*/ 	.byte	0x03, 0x1b
        /*004e*/ 	.short	0x00ff


	//----- nvinfo : EIATTR_MERCURY_ISA_VERSION
	.align		4
        /*0050*/ 	.byte	0x03, 0x5f
        /*0052*/ 	.short	0x0101


	//----- nvinfo : EIATTR_VRC_CTA_INIT_COUNT
	.align		4
        /*0054*/ 	.byte	0x02, 0x4a
	.zero		1
	.zero		1


	//----- nvinfo : EIATTR_EXIT_INSTR_OFFSETS
	.align		4
        /*0058*/ 	.byte	0x04, 0x1c
        /*005a*/ 	.short	(.L_45 - .L_44)


	//   ....[0]....
.L_44:
        /*005c*/ 	.word	0x00000040


	//   ....[1]....
        /*0060*/ 	.word	0x00000250


	//   ....[2]....
        /*0064*/ 	.word	0x000002d0


	//----- nvinfo : EIATTR_CRS_STACK_SIZE
	.align		4
.L_45:
        /*0068*/ 	.byte	0x04, 0x1e
        /*006a*/ 	.short	(.L_47 - .L_46)
.L_46:
        /*006c*/ 	.word	0x00000000


	//----- nvinfo : EIATTR_CBANK_PARAM_SIZE
	.align		4
.L_47:
        /*0070*/ 	.byte	0x03, 0x19
        /*0072*/ 	.short	0x0018


	//----- nvinfo : EIATTR_PARAM_CBANK
	.align		4
        /*0074*/ 	.byte	0x04, 0x0a
        /*0076*/ 	.short	(.L_49 - .L_48)
	.align		4
.L_48:
        /*0078*/ 	.word	index@(.nv.constant0._Z16GaussJordanStep1PfS_ii)
        /*007c*/ 	.short	0x0380
        /*007e*/ 	.short	0x0018


	//----- nvinfo : EIATTR_SW_WAR
	.align		4
.L_49:
        /*0080*/ 	.byte	0x04, 0x36
        /*0082*/ 	.short	(.L_51 - .L_50)
.L_50:
        /*0084*/ 	.word	0x00000008
.L_51:


//--------------------- .nv.callgraph             --------------------------
	.section	.nv.callgraph,"",@"SHT_CUDA_CALLGRAPH"
	.align	4
	.sectionentsize	8
	.align		4
        /*0000*/ 	.word	0x00000000
	.align		4
        /*0004*/ 	.word	0xffffffff
	.align		4
        /*0008*/ 	.word	0x00000000
	.align		4
        /*000c*/ 	.word	0xfffffffe
	.align		4
        /*0010*/ 	.word	0x00000000
	.align		4
        /*0014*/ 	.word	0xfffffffd
	.align		4
        /*0018*/ 	.word	0x00000000
	.align		4
        /*001c*/ 	.word	0xfffffffc


//--------------------- .text._Z16GaussJordanStep2PfS_ii --------------------------
	.section	.text._Z16GaussJordanStep2PfS_ii,"ax",@progbits
	.align	128
        .global         _Z16GaussJordanStep2PfS_ii
        .type           _Z16GaussJordanStep2PfS_ii,@function
        .size           _Z16GaussJordanStep2PfS_ii,(.L_x_20 - _Z16GaussJordanStep2PfS_ii)
        .other          _Z16GaussJordanStep2PfS_ii,@"STO_CUDA_ENTRY STV_DEFAULT"
_Z16GaussJordanStep2PfS_ii:
.text._Z16GaussJordanStep2PfS_ii:
[----:B------:R-:W-:Y:S01]  /*0000*/  LDC R1, c[0x0][0x37c] ;  /* 0x0000df00ff017b82 */ /* 0x000fe20000000800 */
[----:B------:R-:W0:Y:S07]  /*0010*/  S2R R5, SR_CTAID.X ;  /* 0x0000000000057919 */ /* 0x000e2e0000002500 */
[----:B------:R-:W0:Y:S02]  /*0020*/  LDC R0, c[0x0][0x394] ;  /* 0x0000e500ff007b82 */ /* 0x000e240000000800 */
[----:B0-----:R-:W-:-:S13]  /*0030*/  ISETP.GE.AND P0, PT, R5, R0, PT ;  /* 0x000000000500720c */ /* 0x001fda0003f06270 */
[----:B------:R-:W-:Y:S05]  /*0040*/  @P0 EXIT ;  /* 0x000000000000094d */ /* 0x000fea0003800000 */
[----:B------:R-:W0:Y:S01]  /*0050*/  LDC R3, c[0x0][0x390] ;  /* 0x0000e400ff037b82 */ /* 0x000e220000000800 */
[----:B------:R-:W1:Y:S07]  /*0060*/  LDCU.64 UR4, c[0x0][0x358] ;  /* 0x00006b00ff0477ac */ /* 0x000e6e0008000a00 */
[----:B------:R-:W2:Y:S01]  /*0070*/  LDC.64 R6, c[0x0][0x380] ;  /* 0x0000e000ff067b82 */ /* 0x000ea20000000a00 */
[----:B0-----:R-:W-:-:S04]  /*0080*/  IMAD R9, R0, R3, R0 ;  /* 0x0000000300097224 */ /* 0x001fc800078e0200 */
[----:B--2---:R-:W-:-:S06]  /*0090*/  IMAD.WIDE R8, R9, 0x4, R6 ;  /* 0x0000000409087825 */ /* 0x004fcc00078e0206 */
[----:B-1----:R-:W2:Y:S01]  /*00a0*/  LDG.E R9, desc[UR4][R8.64] ;  /* 0x0000000408097981 */ /* 0x002ea2000c1e1900 */
[----:B------:R-:W-:-:S04]  /*00b0*/  IMAD R3, R5, R3, R0 ;  /* 0x0000000305037224 */ /* 0x000fc800078e0200 */
[----:B------:R-:W-:-:S05]  /*00c0*/  IMAD.WIDE R6, R3, 0x4, R6 ;  /* 0x0000000403067825 */ /* 0x000fca00078e0206 */
[----:B------:R-:W3:Y:S01]  /*00d0*/  LDG.E R0, desc[UR4][R6.64] ;  /* 0x0000000406007981 */ /* 0x000ee2000c1e1900 */
[----:B------:R-:W0:Y:S01]  /*00e0*/  S2R R2, SR_TID.X ;  /* 0x0000000000027919 */ /* 0x000e220000002100 */
[----:B--2---:R-:W1:Y:S08]  /*00f0*/  MUFU.RCP R4, R9 ;  /* 0x0000000900047308 */ /* 0x004e700000001000 */
[----:B---3--:R-:W2:Y:S01]  /*0100*/  FCHK P0, R0, R9 ;  /* 0x0000000900007302 */ /* 0x008ea20000000000 */
[----:B-1----:R-:W-:-:S04]  /*0110*/  FFMA R3, -R9, R4, 1 ;  /* 0x3f80000009037423 */ /* 0x002fc80000000104 */
[----:B------:R-:W-:-:S04]  /*0120*/  FFMA R3, R4, R3, R4 ;  /* 0x0000000304037223 */ /* 0x000fc80000000004 */
[----:B------:R-:W-:-:S04]  /*0130*/  FFMA R4, R0, R3, RZ ;  /* 0x0000000300047223 */ /* 0x000fc800000000ff */
[----:B------:R-:W-:-:S04]  /*0140*/  FFMA R10, -R9, R4, R0 ;  /* 0x00000004090a7223 */ /* 0x000fc80000000100 */
[----:B------:R-:W-:Y:S01]  /*0150*/  FFMA R10, R3, R10, R4 ;  /* 0x0000000a030a7223 */ /* 0x000fe20000000004 */
[----:B0-2---:R-:W-:Y:S06]  /*0160*/  @!P0 BRA `(.L_x_0) ;  /* 0x00000000000c8947 */ /* 0x005fec0003800000 */
[----:B------:R-:W-:-:S07]  /*0170*/  MOV R4, 0x190 ;  /* 0x0000019000047802 */ /* 0x000fce0000000f00 */
[----:B------:R-:W-:Y:S05]  /*0180*/  CALL.REL.NOINC `($__internal_0_$__cuda_sm3x_div_rn_noftz_f32_slowpath) ;  /* 0x0000000000547944 */ /* 0x000fea0003c00000 */
[----:B------:R-:W-:-:S07]  /*0190*/  IMAD.MOV.U32 R10, RZ, RZ, R0 ;  /* 0x000000ffff0a7224 */ /* 0x000fce00078e0000 */
.L_x_0:
[----:B------:R-:W0:Y:S08]  /*01a0*/  LDC.64 R12, c[0x0][0x390] ;  /* 0x0000e400ff0c7b82 */ /* 0x000e300000000a00 */
[----:B------:R-:W1:Y:S01]  /*01b0*/  LDC.64 R8, c[0x0][0x380] ;  /* 0x0000e000ff087b82 */ /* 0x000e620000000a00 */
[-CC-:B0-----:R-:W-:Y:S02]  /*01c0*/  IMAD R7, R13, R12.reuse, R2.reuse ;  /* 0x0000000c0d077224 */ /* 0x181fe400078e0202 */
[----:B------:R-:W-:-:S02]  /*01d0*/  IMAD R3, R5, R12, R2 ;  /* 0x0000000c05037224 */ /* 0x000fc400078e0202 */
[----:B-1----:R-:W-:-:S04]  /*01e0*/  IMAD.WIDE R6, R7, 0x4, R8 ;  /* 0x0000000407067825 */ /* 0x002fc800078e0208 */
[----:B------:R-:W-:Y:S02]  /*01f0*/  IMAD.WIDE R8, R3, 0x4, R8 ;  /* 0x0000000403087825 */ /* 0x000fe400078e0208 */
[----:B------:R-:W2:Y:S04]  /*0200*/  LDG.E R7, desc[UR4][R6.64] ;  /* 0x0000000406077981 */ /* 0x000ea8000c1e1900 */
[----:B------:R-:W2:Y:S01]  /*0210*/  LDG.E R0, desc[UR4][R8.64] ;  /* 0x0000000408007981 */ /* 0x000ea2000c1e1900 */
[----:B------:R-:W-:Y:S01]  /*0220*/  ISETP.NE.AND P0, PT, R2, RZ, PT ;  /* 0x000000ff0200720c */ /* 0x000fe20003f05270 */
[----:B--2---:R-:W-:-:S05]  /*0230*/  FFMA R3, -R7, R10, R0 ;  /* 0x0000000a07037223 */ /* 0x004fca0000000100 */
[----:B------:R0:W-:Y:S07]  /*0240*/  STG.E desc[UR4][R8.64], R3 ;  /* 0x0000000308007986 */ /* 0x0001ee000c101904 */
[----:B------:R-:W-:Y:S05]  /*0250*/  @P0 EXIT ;  /* 0x000000000000094d */ /* 0x000fea0003800000 */
[----:B------:R-:W0:Y:S02]  /*0260*/  LDC.64 R6, c[0x0][0x388] ;  /* 0x0000e200ff067b82 */ /* 0x000e240000000a00 */
[----:B0-----:R-:W-:-:S04]  /*0270*/  IMAD.WIDE.U32 R2, R13, 0x4, R6 ;  /* 0x000000040d027825 */ /* 0x001fc800078e0006 */
[----:B------:R-:W-:Y:S02]  /*0280*/  IMAD.WIDE.U32 R4, R5, 0x4, R6 ;  /* 0x0000000405047825 */ /* 0x000fe400078e0006 */
[----:B------:R-:W2:Y:S04]  /*0290*/  LDG.E R3, desc[UR4][R2.64] ;  /* 0x0000000402037981 */ /* 0x000ea8000c1e1900 */
[----:B------:R-:W2:Y:S02]  /*02a0*/  LDG.E R0, desc[UR4][R4.64] ;  /* 0x0000000404007981 */ /* 0x000ea4000c1e1900 */
[----:B--2---:R-:W-:-:S05]  /*02b0*/  FFMA R7, R3, -R10, R0 ;  /* 0x8000000a03077223 */ /* 0x004fca0000000000 */
[----:B------:R-:W-:Y:S01]  /*02c0*/  STG.E desc[UR4][R4.64], R7 ;  /* 0x0000000704007986 */ /* 0x000fe2000c101904 */
[----:B------:R-:W-:Y:S05]  /*02d0*/  EXIT ;  /* 0x000000000000794d */ /* 0x000fea0003800000 */
        .weak           $__internal_0_$__cuda_sm3x_div_rn_noftz_f32_slowpath
        .type           $__internal_0_$__cuda_sm3x_div_rn_noftz_f32_slowpath,@function
        .size           $__internal_0_$__cuda_sm3x_div_rn_noftz_f32_slowpath,(.L_x_20 - $__internal_0_$__cuda_sm3x_div_rn_noftz_f32_slowpath)
$__internal_0_$__cuda_sm3x_div_rn_noftz_f32_slowpath:
[----:B------:R-:W-:Y:S01]  /*02e0*/  SHF.R.U32.HI R6, RZ, 0x17, R9 ;  /* 0x00000017ff067819 */ /* 0x000fe20000011609 */
[--C-:B------:R-:W-:Y:S01]  /*02f0*/  IMAD.MOV.U32 R8, RZ, RZ, R0.reuse ;  /* 0x000000ffff087224 */ /* 0x100fe200078e0000 */
[----:B------:R-:W-:Y:S02]  /*0300*/  SHF.R.U32.HI R3, RZ, 0x17, R0 ;  /* 0x00000017ff037819 */ /* 0x000fe40000011600 */
[----:B------:R-:W-:Y:S02]  /*0310*/  LOP3.LUT R7, R6, 0xff, RZ, 0xc0, !PT ;  /* 0x000000ff06077812 */ /* 0x000fe400078ec0ff */
[----:B------:R-:W-:-:S03]  /*0320*/  LOP3.LUT R6, R3, 0xff, RZ, 0xc0, !PT ;  /* 0x000000ff03067812 */ /* 0x000fc600078ec0ff */
[----:B------:R-:W-:Y:S02]  /*0330*/  VIADD R12, R7, 0xffffffff ;  /* 0xffffffff070c7836 */ /* 0x000fe40000000000 */
[----:B------:R-:W-:-:S03]  /*0340*/  VIADD R11, R6, 0xffffffff ;  /* 0xffffffff060b7836 */ /* 0x000fc60000000000 */
[----:B------:R-:W-:-:S04]  /*0350*/  ISETP.GT.U32.AND P0, PT, R12, 0xfd, PT ;  /* 0x000000fd0c00780c */ /* 0x000fc80003f04070 */
[----:B------:R-:W-:-:S13]  /*0360*/  ISETP.GT.U32.OR P0, PT, R11, 0xfd, P0 ;  /* 0x000000fd0b00780c */ /* 0x000fda0000704470 */
[----:B------:R-:W-:Y:S01]  /*0370*/  @!P0 IMAD.MOV.U32 R10, RZ, RZ, RZ ;  /* 0x000000ffff0a8224 */ /* 0x000fe200078e00ff */
[----:B------:R-:W-:Y:S06]  /*0380*/  @!P0 BRA `(.L_x_1) ;  /* 0x0000000000608947 */ /* 0x000fec0003800000 */
[----:B------:R-:W-:Y:S01]  /*0390*/  FSETP.GTU.FTZ.AND P0, PT, |R0|, +INF , PT ;  /* 0x7f8000000000780b */ /* 0x000fe20003f1c200 */
[----:B------:R-:W-:Y:S01]  /*03a0*/  IMAD.MOV.U32 R3, RZ, RZ, R9 ;  /* 0x000000ffff037224 */ /* 0x000fe200078e0009 */
[----:B------:R-:W-:-:S04]  /*03b0*/  FSETP.GTU.FTZ.AND P1, PT, |R9|, +INF , PT ;  /* 0x7f8000000900780b */ /* 0x000fc80003f3c200 */
[----:B------:R-:W-:-:S13]  /*03c0*/  PLOP3.LUT P0, PT, P0, P1, PT, 0xf8, 0x8f ;  /* 0x00000000008f781c */ /* 0x000fda0000703f70 */
[----:B------:R-:W-:Y:S05]  /*03d0*/  @P0 BRA `(.L_x_2) ;  /* 0x0000000400440947 */ /* 0x000fea0003800000 */
[----:B------:R-:W-:-:S13]  /*03e0*/  LOP3.LUT P0, RZ, R9, 0x7fffffff, R8, 0xc8, !PT ;  /* 0x7fffffff09ff7812 */ /* 0x000fda000780c808 */
[----:B------:R-:W-:Y:S05]  /*03f0*/  @!P0 BRA `(.L_x_3) ;  /* 0x0000000400348947 */ /* 0x000fea0003800000 */
[C---:B------:R-:W-:Y:S02]  /*0400*/  FSETP.NEU.FTZ.AND P2, PT, |R0|.reuse, +INF , PT ;  /* 0x7f8000000000780b */ /* 0x040fe40003f5d200 */
[----:B------:R-:W-:Y:S02]  /*0410*/  FSETP.NEU.FTZ.AND P1, PT, |R3|, +INF , PT ;  /* 0x7f8000000300780b */ /* 0x000fe40003f3d200 */
[----:B------:R-:W-:-:S11]  /*0420*/  FSETP.NEU.FTZ.AND P0, PT, |R0|, +INF , PT ;  /* 0x7f8000000000780b */ /* 0x000fd60003f1d200 */
[----:B------:R-:W-:Y:S05]  /*0430*/  @!P1 BRA !P2, `(.L_x_3) ;  /* 0x0000000400249947 */ /* 0x000fea0005000000 */
[----:B------:R-:W-:-:S04]  /*0440*/  LOP3.LUT P2, RZ, R8, 0x7fffffff, RZ, 0xc0, !PT ;  /* 0x7fffffff08ff7812 */ /* 0x000fc8000784c0ff */
[----:B------:R-:W-:-:S13]  /*0450*/  PLOP3.LUT P1, PT, P1, P2, PT, 0x2f, 0xf2 ;  /* 0x0000000000f2781c */ /* 0x000fda0000f24577 */
[----:B------:R-:W-:Y:S05]  /*0460*/  @P1 BRA `(.L_x_4) ;  /* 0x0000000400101947 */ /* 0x000fea0003800000 */
[----:B------:R-:W-:-:S04]  /*0470*/  LOP3.LUT P1, RZ, R9, 0x7fffffff, RZ, 0xc0, !PT ;  /* 0x7fffffff09ff7812 */ /* 0x000fc8000782c0ff */
[----:B------:R-:W-:-:S13]  /*0480*/  PLOP3.LUT P0, PT, P0, P1, PT, 0x2f, 0xf2 ;  /* 0x0000000000f2781c */ /* 0x000fda0000702577 */
[----:B------:R-:W-:Y:S05]  /*0490*/  @P0 BRA `(.L_x_5) ;  /* 0x0000000000f80947 */ /* 0x000fea0003800000 */
[----:B------:R-:W-:Y:S02]  /*04a0*/  ISETP.GE.AND P0, PT, R11, RZ, PT ;  /* 0x000000ff0b00720c */ /* 0x000fe40003f06270 */
[----:B------:R-:W-:-:S11]  /*04b0*/  ISETP.GE.AND P1, PT, R12, RZ, PT ;  /* 0x000000ff0c00720c */ /* 0x000fd60003f26270 */
[----:B------:R-:W-:Y:S02]  /*04c0*/  @P0 IMAD.MOV.U32 R10, RZ, RZ, RZ ;  /* 0x000000ffff0a0224 */ /* 0x000fe400078e00ff */
[----:B------:R-:W-:Y:S01]  /*04d0*/  @!P0 FFMA R8, R0, 1.84467440737095516160e+19, RZ ;  /* 0x5f80000000088823 */ /* 0x000fe200000000ff */
[----:B------:R-:W-:Y:S02]  /*04e0*/  @!P0 IMAD.MOV.U32 R10, RZ, RZ, -0x40 ;  /* 0xffffffc0ff0a8424 */ /* 0x000fe400078e00ff */
[----:B------:R-:W-:Y:S02]  /*04f0*/  @!P1 FFMA R9, R3, 1.84467440737095516160e+19, RZ ;  /* 0x5f80000003099823 */ /* 0x000fe400000000ff */
[----:B------:R-:W-:-:S07]  /*0500*/  @!P1 VIADD R10, R10, 0x40 ;  /* 0x000000400a0a9836 */ /* 0x000fce0000000000 */
.L_x_1:
[----:B------:R-:W-:Y:S02]  /*0510*/  LEA R0, R7, 0xc0800000, 0x17 ;  /* 0xc080000007007811 */ /* 0x000fe400078eb8ff */
[----:B------:R-:W-:-:S03]  /*0520*/  IADD3 R6, PT, PT, R6, -0x7f, RZ ;  /* 0xffffff8106067810 */ /* 0x000fc60007ffe0ff */
[----:B------:R-:W-:Y:S01]  /*0530*/  IMAD.IADD R9, R9, 0x1, -R0 ;  /* 0x0000000109097824 */ /* 0x000fe200078e0a00 */
[C---:B------:R-:W-:Y:S01]  /*0540*/  IADD3 R7, PT, PT, R6.reuse, 0x7f, -R7 ;  /* 0x0000007f06077810 */ /* 0x040fe20007ffe807 */
[----:B------:R-:W-:Y:S02]  /*0550*/  IMAD R0, R6, -0x800000, R8 ;  /* 0xff80000006007824 */ /* 0x000fe400078e0208 */
[----:B------:R-:W0:Y:S01]  /*0560*/  MUFU.RCP R3, R9 ;  /* 0x0000000900037308 */ /* 0x000e220000001000 */
[----:B------:R-:W-:Y:S01]  /*0570*/  FADD.FTZ R11, -R9, -RZ ;  /* 0x800000ff090b7221 */ /* 0x000fe20000010100 */
[----:B------:R-:W-:-:S03]  /*0580*/  IMAD.IADD R7, R7, 0x1, R10 ;  /* 0x0000000107077824 */ /* 0x000fc600078e020a */
[----:B0-----:R-:W-:-:S04]  /*0590*/  FFMA R12, R3, R11, 1 ;  /* 0x3f800000030c7423 */ /* 0x001fc8000000000b */
[----:B------:R-:W-:-:S04]  /*05a0*/  FFMA R12, R3, R12, R3 ;  /* 0x0000000c030c7223 */ /* 0x000fc80000000003 */
[----:B------:R-:W-:-:S04]  /*05b0*/  FFMA R3, R0, R12, RZ ;  /* 0x0000000c00037223 */ /* 0x000fc800000000ff */
[----:B------:R-:W-:-:S04]  /*05c0*/  FFMA R8, R11, R3, R0 ;  /* 0x000000030b087223 */ /* 0x000fc80000000000 */
[----:B------:R-:W-:-:S04]  /*05d0*/  FFMA R13, R12, R8, R3 ;  /* 0x000000080c0d7223 */ /* 0x000fc80000000003 */
[----:B------:R-:W-:-:S04]  /*05e0*/  FFMA R8, R11, R13, R0 ;  /* 0x0000000d0b087223 */ /* 0x000fc80000000000 */
[----:B------:R-:W-:-:S05]  /*05f0*/  FFMA R0, R12, R8, R13 ;  /* 0x000000080c007223 */ /* 0x000fca000000000d */
[----:B------:R-:W-:-:S04]  /*0600*/  SHF.R.U32.HI R3, RZ, 0x17, R0 ;  /* 0x00000017ff037819 */ /* 0x000fc80000011600 */
[----:B------:R-:W-:-:S05]  /*0610*/  LOP3.LUT R3, R3, 0xff, RZ, 0xc0, !PT ;  /* 0x000000ff03037812 */ /* 0x000fca00078ec0ff */
[----:B------:R-:W-:-:S04]  /*0620*/  IMAD.IADD R9, R3, 0x1, R7 ;  /* 0x0000000103097824 */ /* 0x000fc800078e0207 */
[----:B------:R-:W-:-:S05]  /*0630*/  VIADD R3, R9, 0xffffffff ;  /* 0xffffffff09037836 */ /* 0x000fca0000000000 */
[----:B------:R-:W-:-:S13]  /*0640*/  ISETP.GE.U32.AND P0, PT, R3, 0xfe, PT ;  /* 0x000000fe0300780c */ /* 0x000fda0003f06070 */
[----:B------:R-:W-:Y:S05]  /*0650*/  @!P0 BRA `(.L_x_6) ;  /* 0x0000000000808947 */ /* 0x000fea0003800000 */
[----:B------:R-:W-:-:S13]  /*0660*/  ISETP.GT.AND P0, PT, R9, 0xfe, PT ;  /* 0x000000fe0900780c */ /* 0x000fda0003f04270 */
[----:B------:R-:W-:Y:S05]  /*0670*/  @P0 BRA `(.L_x_7) ;  /* 0x00000000006c0947 */ /* 0x000fea0003800000 */
[----:B------:R-:W-:-:S13]  /*0680*/  ISETP.GE.AND P0, PT, R9, 0x1, PT ;  /* 0x000000010900780c */ /* 0x000fda0003f06270 */
[----:B------:R-:W-:Y:S05]  /*0690*/  @P0 BRA `(.L_x_8) ;  /* 0x0000000000980947 */ /* 0x000fea0003800000 */
[----:B------:R-:W-:Y:S02]  /*06a0*/  ISETP.GE.AND P0, PT, R9, -0x18, PT ;  /* 0xffffffe80900780c */ /* 0x000fe40003f06270 */
[----:B------:R-:W-:-:S11]  /*06b0*/  LOP3.LUT R0, R0, 0x80000000, RZ, 0xc0, !PT ;  /* 0x8000000000007812 */ /* 0x000fd600078ec0ff */
[----:B------:R-:W-:Y:S05]  /*06c0*/  @!P0 BRA `(.L_x_8) ;  /* 0x00000000008c8947 */ /* 0x000fea0003800000 */
[CCC-:B------:R-:W-:Y:S01]  /*06d0*/  FFMA.RZ R3, R12.reuse, R8.reuse, R13.reuse ;  /* 0x000000080c037223 */ /* 0x1c0fe2000000c00d */
[CCC-:B------:R-:W-:Y:S01]  /*06e0*/  FFMA.RM R6, R12.reuse, R8.reuse, R13.reuse ;  /* 0x000000080c067223 */ /* 0x1c0fe2000000400d */
[C---:B------:R-:W-:Y:S02]  /*06f0*/  ISETP.NE.AND P2, PT, R9.reuse, RZ, PT ;  /* 0x000000ff0900720c */ /* 0x040fe40003f45270 */
[----:B------:R-:W-:Y:S02]  /*0700*/  ISETP.NE.AND P1, PT, R9, RZ, PT ;  /* 0x000000ff0900720c */ /* 0x000fe40003f25270 */
[----:B------:R-:W-:Y:S01]  /*0710*/  LOP3.LUT R7, R3, 0x7fffff, RZ, 0xc0, !PT ;  /* 0x007fffff03077812 */ /* 0x000fe200078ec0ff */
[----:B------:R-:W-:Y:S01]  /*0720*/  FFMA.RP R3, R12, R8, R13 ;  /* 0x000000080c037223 */ /* 0x000fe2000000800d */
[----:B------:R-:W-:Y:S02]  /*0730*/  VIADD R8, R9, 0x20 ;  /* 0x0000002009087836 */ /* 0x000fe40000000000 */
[----:B------:R-:W-:Y:S01]  /*0740*/  LOP3.LUT R7, R7, 0x800000, RZ, 0xfc, !PT ;  /* 0x0080000007077812 */ /* 0x000fe200078efcff */
[----:B------:R-:W-:Y:S01]  /*0750*/  IMAD.MOV R9, RZ, RZ, -R9 ;  /* 0x000000ffff097224 */ /* 0x000fe200078e0a09 */
[----:B------:R-:W-:-:S02]  /*0760*/  FSETP.NEU.FTZ.AND P0, PT, R3, R6, PT ;  /* 0x000000060300720b */ /* 0x000fc40003f1d000 */
[----:B------:R-:W-:Y:S02]  /*0770*/  SHF.L.U32 R8, R7, R8, RZ ;  /* 0x0000000807087219 */ /* 0x000fe400000006ff */
[----:B------:R-:W-:Y:S02]  /*0780*/  SEL R6, R9, RZ, P2 ;  /* 0x000000ff09067207 */ /* 0x000fe40001000000 */
[----:B------:R-:W-:Y:S02]  /*0790*/  ISETP.NE.AND P1, PT, R8, RZ, P1 ;  /* 0x000000ff0800720c */ /* 0x000fe40000f25270 */
[----:B------:R-:W-:Y:S02]  /*07a0*/  SHF.R.U32.HI R6, RZ, R6, R7 ;  /* 0x00000006ff067219 */ /* 0x000fe40000011607 */
[----:B------:R-:W-:Y:S02]  /*07b0*/  PLOP3.LUT P0, PT, P0, P1, PT, 0xf8, 0x8f ;  /* 0x00000000008f781c */ /* 0x000fe40000703f70 */
[----:B------:R-:W-:-:S02]  /*07c0*/  SHF.R.U32.HI R8, RZ, 0x1, R6 ;  /* 0x00000001ff087819 */ /* 0x000fc40000011606 */
[----:B------:R-:W-:-:S04]  /*07d0*/  SEL R3, RZ, 0x1, !P0 ;  /* 0x00000001ff037807 */ /* 0x000fc80004000000 */
[----:B------:R-:W-:-:S04]  /*07e0*/  LOP3.LUT R3, R3, 0x1, R8, 0xf8, !PT ;  /* 0x0000000103037812 */ /* 0x000fc800078ef808 */
[----:B------:R-:W-:-:S04]  /*07f0*/  LOP3.LUT R3, R3, R6, RZ, 0xc0, !PT ;  /* 0x0000000603037212 */ /* 0x000fc800078ec0ff */
[----:B------:R-:W-:-:S04]  /*0800*/  IADD3 R3, PT, PT, R8, R3, RZ ;  /* 0x0000000308037210 */ /* 0x000fc80007ffe0ff */
[----:B------:R-:W-:Y:S01]  /*0810*/  LOP3.LUT R0, R3, R0, RZ, 0xfc, !PT ;  /* 0x0000000003007212 */ /* 0x000fe200078efcff */
[----:B------:R-:W-:Y:S06]  /*0820*/  BRA `(.L_x_8) ;  /* 0x0000000000347947 */ /* 0x000fec0003800000 */
.L_x_7:
[----:B------:R-:W-:-:S04]  /*0830*/  LOP3.LUT R0, R0, 0x80000000, RZ, 0xc0, !PT ;  /* 0x8000000000007812 */ /* 0x000fc800078ec0ff */
[----:B------:R-:W-:Y:S01]  /*0840*/  LOP3.LUT R0, R0, 0x7f800000, RZ, 0xfc, !PT ;  /* 0x7f80000000007812 */ /* 0x000fe200078efcff */
[----:B------:R-:W-:Y:S06]  /*0850*/  BRA `(.L_x_8) ;  /* 0x0000000000287947 */ /* 0x000fec0003800000 */
.L_x_6:
[----:B------:R-:W-:Y:S01]  /*0860*/  IMAD R0, R7, 0x800000, R0 ;  /* 0x0080000007007824 */ /* 0x000fe200078e0200 */
[----:B------:R-:W-:Y:S06]  /*0870*/  BRA `(.L_x_8) ;  /* 0x0000000000207947 */ /* 0x000fec0003800000 */
.L_x_5:
[----:B------:R-:W-:-:S04]  /*0880*/  LOP3.LUT R0, R9, 0x80000000, R8, 0x48, !PT ;  /* 0x8000000009007812 */ /* 0x000fc800078e4808 */
[----:B------:R-:W-:Y:S01]  /*0890*/  LOP3.LUT R0, R0, 0x7f800000, RZ, 0xfc, !PT ;  /* 0x7f80000000007812 */ /* 0x000fe200078efcff */
[----:B------:R-:W-:Y:S06]  /*08a0*/  BRA `(.L_x_8) ;  /* 0x0000000000147947 */ /* 0x000fec0003800000 */
.L_x_4:
[----:B------:R-:W-:Y:S01]  /*08b0*/  LOP3.LUT R0, R9, 0x80000000, R8, 0x48, !PT ;  /* 0x8000000009007812 */ /* 0x000fe200078e4808 */
[----:B------:R-:W-:Y:S06]  /*08c0*/  BRA `(.L_x_8) ;  /* 0x00000000000c7947 */ /* 0x000fec0003800000 */
.L_x_3:
[----:B------:R-:W0:Y:S01]  /*08d0*/  MUFU.RSQ R0, -QNAN ;  /* 0xffc0000000007908 */ /* 0x000e220000001400 */
[----:B------:R-:W-:Y:S05]  /*08e0*/  BRA `(.L_x_8) ;  /* 0x0000000000047947 */ /* 0x000fea0003800000 */
.L_x_2:
[----:B------:R-:W-:-:S07]  /*08f0*/  FADD.FTZ R0, R0, R3 ;  /* 0x0000000300007221 */ /* 0x000fce0000010000 */
.L_x_8:
[----:B------:R-:W-:Y:S02]  /*0900*/  IMAD.MOV.U32 R6, RZ, RZ, R4 ;  /* 0x000000ffff067224 */ /* 0x000fe400078e0004 */
[----:B------:R-:W-:-:S04]  /*0910*/  IMAD.MOV.U32 R7, RZ, RZ, 0x0 ;  /* 0x00000000ff077424 */ /* 0x000fc800078e00ff */
[----:B0-----:R-:W-:Y:S05]  /*0920*/  RET.REL.NODEC R6 `(_Z16GaussJordanStep2PfS_ii) ;  /* 0xfffffff406b47950 */ /* 0x001fea0003c3ffff */
.L_x_9:
[----:B------:R-:W-:-:S00]  /*0930*/  BRA `(.L_x_9) ;  /* 0xfffffffc00fc7947 */ /* 0x000fc0000383ffff */
[----:B------:R-:W-:-:S00]  /*0940*/  NOP ;  /* 0x0000000000007918 */ /* 0x000fc00000000000 */
        /* <DEDUP_REMOVED lines=11> */
.L_x_20:


//--------------------- .text._Z16GaussJordanStep1PfS_ii --------------------------
	.section	.text._Z16GaussJordanStep1PfS_ii,"ax",@progbits
	.align	128
        .global         _Z16GaussJordanStep1PfS_ii
        .type           _Z16GaussJordanStep1PfS_ii,@function
        .size           _Z16GaussJordanStep1PfS_ii,(.L_x_21 - _Z16GaussJordanStep1PfS_ii)
        .other          _Z16GaussJordanStep1PfS_ii,@"STO_CUDA_ENTRY STV_DEFAULT"
_Z16GaussJordanStep1PfS_ii:
.text._Z16GaussJordanStep1PfS_ii:
[----:B------:R-:W-:Y:S01]  /*0000*/  LDC R1, c[0x0][0x37c] ;  /* 0x0000df00ff017b82 */ /* 0x000fe20000000800 */
[----:B------:R-:W0:Y:S07]  /*0010*/  S2R R5, SR_CTAID.X ;  /* 0x0000000000057919 */ /* 0x000e2e0000002500 */
[----:B------:R-:W0:Y:S02]  /*0020*/  LDC R0, c[0x0][0x394] ;  /* 0x0000e500ff007b82 */ /* 0x000e240000000800 */
[----:B0-----:R-:W-:-:S13]  /*0030*/  ISETP.GT.AND P0, PT, R5, R0, PT ;  /* 0x000000000500720c */ /* 0x001fda0003f04270 */
[----:B------:R-:W-:Y:S05]  /*0040*/  @!P0 EXIT ;  /* 0x000000000000894d */ /* 0x000fea0003800000 */
        /* <DEDUP_REMOVED lines=19> */
[----:B------:R-:W-:Y:S05]  /*0180*/  CALL.REL.NOINC `($__internal_1_$__cuda_sm3x_div_rn_noftz_f32_slowpath) ;  /* 0x0000000000547944 */ /* 0x000fea0003c00000 */
[----:B------:R-:W-:-:S07]  /*0190*/  IMAD.MOV.U32 R10, RZ, RZ, R0 ;  /* 0x000000ffff0a7224 */ /* 0x000fce00078e0000 */
.L_x_10:
        /* <DEDUP_REMOVED lines=13> */
[----:B0-----:R-:W-:-:S04]  /*0270*/  IMAD.WIDE R2, R13, 0x4, R6 ;  /* 0x000000040d027825 */ /* 0x001fc800078e0206 */
[----:B------:R-:W-:Y:S02]  /*0280*/  IMAD.WIDE.U32 R4, R5, 0x4, R6 ;  /* 0x0000000405047825 */ /* 0x000fe400078e0006 */
[----:B------:R-:W2:Y:S04]  /*0290*/  LDG.E R3, desc[UR4][R2.64] ;  /* 0x0000000402037981 */ /* 0x000ea8000c1e1900 */
[----:B------:R-:W2:Y:S02]  /*02a0*/  LDG.E R0, desc[UR4][R4.64] ;  /* 0x0000000404007981 */ /* 0x000ea4000c1e1900 */
[----:B--2---:R-:W-:-:S05]  /*02b0*/  FFMA R7, R3, -R10, R0 ;  /* 0x8000000a03077223 */ /* 0x004fca0000000000 */
[----:B------:R-:W-:Y:S01]  /*02c0*/  STG.E desc[UR4][R4.64], R7 ;  /* 0x0000000704007986 */ /* 0x000fe2000c101904 */
[----:B------:R-:W-:Y:S05]  /*02d0*/  EXIT ;  /* 0x000000000000794d */ /* 0x000fea0003800000 */
        .weak           $__internal_1_$__cuda_sm3x_div_rn_noftz_f32_slowpath
        .type           $__internal_1_$__cuda_sm3x_div_rn_noftz_f32_slowpath,@function
        .size           $__internal_1_$__cuda_sm3x_div_rn_noftz_f32_slowpath,(.L_x_21 - $__internal_1_$__cuda_sm3x_div_rn_noftz_f32_slowpath)
$__internal_1_$__cuda_sm3x_div_rn_noftz_f32_slowpath:
        /* <DEDUP_REMOVED lines=35> */
.L_x_11:
        /* <DEDUP_REMOVED lines=50> */
.L_x_17:
[----:B------:R-:W-:-:S04]  /*0830*/  LOP3.LUT R0, R0, 0x80000000, RZ, 0xc0, !PT ;  /* 0x8000000000007812 */ /* 0x000fc800078ec0ff */
[----:B------:R-:W-:Y:S01]  /*0840*/  LOP3.LUT R0, R0, 0x7f800000, RZ, 0xfc, !PT ;  /* 0x7f80000000007812 */ /* 0x000fe200078efcff */
[----:B------:R-:W-:Y:S06]  /*0850*/  BRA `(.L_x_18) ;  /* 0x0000000000287947 */ /* 0x000fec0003800000 */
.L_x_16:
[----:B------:R-:W-:Y:S01]  /*0860*/  IMAD R0, R7, 0x800000, R0 ;  /* 0x0080000007007824 */ /* 0x000fe200078e0200 */
[----:B------:R-:W-:Y:S06]  /*0870*/  BRA `(.L_x_18) ;  /* 0x0000000000207947 */ /* 0x000fec0003800000 */
.L_x_15:
[----:B------:R-:W-:-:S04]  /*0880*/  LOP3.LUT R0, R9, 0x80000000, R8, 0x48, !PT ;  /* 0x8000000009007812 */ /* 0x000fc800078e4808 */
[----:B------:R-:W-:Y:S01]  /*0890*/  LOP3.LUT R0, R0, 0x7f800000, RZ, 0xfc, !PT ;  /* 0x7f80000000007812 */ /* 0x000fe200078efcff */
[----:B------:R-:W-:Y:S06]  /*08a0*/  BRA `(.L_x_18) ;  /* 0x0000000000147947 */ /* 0x000fec0003800000 */
.L_x_14:
[----:B------:R-:W-:Y:S01]  /*08b0*/  LOP3.LUT R0, R9, 0x80000000, R8, 0x48, !PT ;  /* 0x8000000009007812 */ /* 0x000fe200078e4808 */
[----:B------:R-:W-:Y:S06]  /*08c0*/  BRA `(.L_x_18) ;  /* 0x00000000000c7947 */ /* 0x000fec0003800000 */
.L_x_13:
[----:B------:R-:W0:Y:S01]  /*08d0*/  MUFU.RSQ R0, -QNAN ;  /* 0xffc0000000007908 */ /* 0x000e220000001400 */
[----:B------:R-:W-:Y:S05]  /*08e0*/  BRA `(.L_x_18) ;  /* 0x0000000000047947 */ /* 0x000fea0003800000 */
.L_x_12:
[----:B------:R-:W-:-:S07]  /*08f0*/  FADD.FTZ R0, R0, R3 ;  /* 0x0000000300007221 */ /* 0x000fce0000010000 */
.L_x_18:
[----:B------:R-:W-:Y:S02]  /*0900*/  IMAD.MOV.U32 R6, RZ, RZ, R4 ;  /* 0x000000ffff067224 */ /* 0x000fe400078e0004 */
[----:B------:R-:W-:-:S04]  /*0910*/  IMAD.MOV.U32 R7, RZ, RZ, 0x0 ;  /* 0x00000000ff077424 */ /* 0x000fc800078e00ff */
[----:B0-----:R-:W-:Y:S05]  /*0920*/  RET.REL.NODEC R6 `(_Z16GaussJordanStep1PfS_ii) ;  /* 0xfffffff406b47950 */ /* 0x001fea0003c3ffff */
.L_x_19:
        /* <DEDUP_REMOVED lines=13> */
.L_x_21:


//--------------------- .nv.shared.reserved.0     --------------------------
	.section	.nv.shared.reserved.0,"aw",@nobits
	.weak		__nv_reservedSMEM_offset_0_alias
	.size		__nv_reservedSMEM_offset_0_alias, 0, 64
	.other		__nv_reservedSMEM_offset_0_alias,@"STO_CUDA_RESERVED_SHARED STV_DEFAULT"
__nv_reservedSMEM_offset_0_alias:
	.zero		0
	.zero		64


//--------------------- .nv.constant0._Z16GaussJordanStep2PfS_ii --------------------------
	.section	.nv.constant0._Z16GaussJordanStep2PfS_ii,"a",@progbits
	.sectionflags	@""
	.align	4
.nv.constant0._Z16GaussJordanStep2PfS_ii:
	.zero		920


//--------------------- .nv.constant0._Z16GaussJordanStep1PfS_ii --------------------------
	.section	.nv.constant0._Z16GaussJordanStep1PfS_ii,"a",@progbits
	.sectionflags	@""
	.align	4
.nv.constant0._Z16GaussJordanStep1PfS_ii:
	.zero		920


//--------------------- SYMBOLS --------------------------

	.type		.nv.reservedSmem.offset0,@object
	.size		.nv.reservedSmem.offset0,0x4
